	.headerflags	@"EF_CUDA_TEXMODE_UNIFIED EF_CUDA_64BIT_ADDRESS EF_CUDA_ACCELERATORS EF_CUDA_SM90 EF_CUDA_VIRTUAL_SM(EF_CUDA_SM90)"
	.elftype	@"ET_EXEC"


//--------------------- .nv.info                  --------------------------
	.section	.nv.info,"",@"SHT_CUDA_INFO"
	.align	4


	//----- nvinfo : EIATTR_REGCOUNT
	.align		4
        /*0000*/ 	.byte	0x04, 0x2f
        /*0002*/ 	.short	(.L_1 - .L_0)
	.align		4
.L_0:
        /*0004*/ 	.word	index@(triton_poi_fused__safe_softmax_6)
        /*0008*/ 	.word	0x00000014


	//----- nvinfo : EIATTR_MIN_STACK_SIZE
	.align		4
.L_1:
        /*000c*/ 	.byte	0x04, 0x12
        /*000e*/ 	.short	(.L_3 - .L_2)
	.align		4
.L_2:
        /*0010*/ 	.word	index@(triton_poi_fused__safe_softmax_6)
        /*0014*/ 	.word	0x00000000


	//----- nvinfo : EIATTR_FRAME_SIZE
	.align		4
.L_3:
        /*0018*/ 	.byte	0x04, 0x11
        /*001a*/ 	.short	(.L_5 - .L_4)
	.align		4
.L_4:
        /*001c*/ 	.word	index@(triton_poi_fused__safe_softmax_6)
        /*0020*/ 	.word	0x00000000


	//----- nvinfo : EIATTR_MIN_STACK_SIZE
	.align		4
.L_5:
        /*0024*/ 	.byte	0x04, 0x12
        /*0026*/ 	.short	(.L_7 - .L_6)
	.align		4
.L_6:
        /*0028*/ 	.word	index@(triton_poi_fused__safe_softmax_6)
        /*002c*/ 	.word	0x00000000
.L_7:


//--------------------- .nv.info.triton_poi_fused__safe_softmax_6 --------------------------
	.section	.nv.info.triton_poi_fused__safe_softmax_6,"",@"SHT_CUDA_INFO"
	.sectionflags	@""
	.align	4


	//----- nvinfo : EIATTR_CUDA_API_VERSION
	.align		4
        /*0000*/ 	.byte	0x04, 0x37
        /*0002*/ 	.short	(.L_9 - .L_8)
.L_8:
        /*0004*/ 	.word	0x0000007c


	//----- nvinfo : EIATTR_KPARAM_INFO
	.align		4
.L_9:
        /*0008*/ 	.byte	0x04, 0x17
        /*000a*/ 	.short	(.L_11 - .L_10)
.L_10:
        /*000c*/ 	.word	0x00000000
        /*0010*/ 	.short	0x0003
        /*0012*/ 	.short	0x0018
        /*0014*/ 	.byte	0x00, 0xf0, 0x11, 0x00


	//----- nvinfo : EIATTR_KPARAM_INFO
	.align		4
.L_11:
        /*0018*/ 	.byte	0x04, 0x17
        /*001a*/ 	.short	(.L_13 - .L_12)
.L_12:
        /*001c*/ 	.word	0x00000000
        /*0020*/ 	.short	0x0002
        /*0022*/ 	.short	0x0010
        /*0024*/ 	.byte	0x00, 0xf4, 0x21, 0x00


	//----- nvinfo : EIATTR_KPARAM_INFO
	.align		4
.L_13:
        /*0028*/ 	.byte	0x04, 0x17
        /*002a*/ 	.short	(.L_15 - .L_14)
.L_14:
        /*002c*/ 	.word	0x00000000
        /*0030*/ 	.short	0x0001
        /*0032*/ 	.short	0x0008
        /*0034*/ 	.byte	0x00, 0xf4, 0x21, 0x00


	//----- nvinfo : EIATTR_KPARAM_INFO
	.align		4
.L_15:
        /*0038*/ 	.byte	0x04, 0x17
        /*003a*/ 	.short	(.L_17 - .L_16)
.L_16:
        /*003c*/ 	.word	0x00000000
        /*0040*/ 	.short	0x0000
        /*0042*/ 	.short	0x0000
        /*0044*/ 	.byte	0x00, 0xf4, 0x21, 0x00


	//----- nvinfo : EIATTR_SPARSE_MMA_MASK
	.align		4
.L_17:
        /*0048*/ 	.byte	0x03, 0x50
        /*004a*/ 	.short	0x0000


	//----- nvinfo : EIATTR_MAXREG_COUNT
	.align		4
        /*004c*/ 	.byte	0x03, 0x1b
        /*004e*/ 	.short	0x00ff


	//----- nvinfo : EIATTR_EXIT_INSTR_OFFSETS
	.align		4
        /*0050*/ 	.byte	0x04, 0x1c
        /*0052*/ 	.short	(.L_19 - .L_18)


	//   ....[0]....
.L_18:
        /*0054*/ 	.word	0x00000390


	//   ....[1]....
        /*0058*/ 	.word	0x000003b0


	//----- nvinfo : EIATTR_REQNTID
	.align		4
.L_19:
        /*005c*/ 	.byte	0x04, 0x10
        /*005e*/ 	.short	(.L_21 - .L_20)
.L_20:
        /*0060*/ 	.word	0x00000080
        /*0064*/ 	.word	0x00000001
        /*0068*/ 	.word	0x00000001


	//----- nvinfo : EIATTR_CBANK_PARAM_SIZE
	.align		4
.L_21:
        /*006c*/ 	.byte	0x03, 0x19
        /*006e*/ 	.short	0x001c


	//----- nvinfo : EIATTR_PARAM_CBANK
	.align		4
        /*0070*/ 	.byte	0x04, 0x0a
        /*0072*/ 	.short	(.L_23 - .L_22)
	.align		4
.L_22:
        /*0074*/ 	.word	index@(.nv.constant0.triton_poi_fused__safe_softmax_6)
        /*0078*/ 	.short	0x0210
        /*007a*/ 	.short	0x001c


	//----- nvinfo : EIATTR_SW_WAR
	.align		4
.L_23:
        /*007c*/ 	.byte	0x04, 0x36
        /*007e*/ 	.short	(.L_25 - .L_24)
.L_24:
        /*0080*/ 	.word	0x00000008
.L_25:


//--------------------- .nv.callgraph             --------------------------
	.section	.nv.callgraph,"",@"SHT_CUDA_CALLGRAPH"
	.align	4
	.sectionentsize	8
	.align		4
        /*0000*/ 	.word	0x00000000
	.align		4
        /*0004*/ 	.word	0xffffffff
	.align		4
        /*0008*/ 	.word	0x00000000
	.align		4
        /*000c*/ 	.word	0xfffffffe
	.align		4
        /*0010*/ 	.word	0x00000000
	.align		4
        /*0014*/ 	.word	0xfffffffd
	.align		4
        /*0018*/ 	.word	0x00000000
	.align		4
        /*001c*/ 	.word	0xfffffffc


//--------------------- .text.triton_poi_fused__safe_softmax_6 --------------------------
	.section	.text.triton_poi_fused__safe_softmax_6,"ax",@progbits
	.align	128
        .global         triton_poi_fused__safe_softmax_6
        .type           triton_poi_fused__safe_softmax_6,@function
        .size           triton_poi_fused__safe_softmax_6,(.L_x_1 - triton_poi_fused__safe_softmax_6)
        .other          triton_poi_fused__safe_softmax_6,@"STO_CUDA_ENTRY STV_DEFAULT"
triton_poi_fused__safe_softmax_6:
.text.triton_poi_fused__safe_softmax_6:
[----:B------:R-:W0:Y:S01]  /*0000*/  LDC R1, c[0x0][0x28] ;  /* 0x00000a00ff017b82 */ /* 0x000e220000000800 */
[----:B------:R-:W1:Y:S07]  /*0010*/  S2R R5, SR_TID.X ;  /* 0x0000000000057919 */ /* 0x000e6e0000002100 */
[----:B------:R-:W2:Y:S01]  /*0020*/  LDC.64 R2, c[0x0][0x218] ;  /* 0x00008600ff027b82 */ /* 0x000ea20000000a00 */
[----:B------:R-:W-:Y:S01]  /*0030*/  CS2R R12, SRZ ;  /* 0x00000000000c7805 */ /* 0x000fe2000001ff00 */
[----:B------:R-:W-:Y:S01]  /*0040*/  ULDC.64 UR4, c[0x0][0x208] ;  /* 0x0000820000047ab9 */ /* 0x000fe20000000a00 */
[----:B------:R-:W3:Y:S01]  /*0050*/  S2R R0, SR_CTAID.X ;  /* 0x0000000000007919 */ /* 0x000ee20000002500 */
[----:B------:R-:W-:-:S04]  /*0060*/  CS2R R14, SRZ ;  /* 0x00000000000e7805 */ /* 0x000fc8000001ff00 */
[----:B------:R-:W4:Y:S01]  /*0070*/  LDC.64 R6, c[0x0][0x210] ;  /* 0x00008400ff067b82 */ /* 0x000f220000000a00 */
[----:B-1----:R-:W-:Y:S02]  /*0080*/  LOP3.LUT R5, R5, 0x7f, RZ, 0xc0, !PT ;  /* 0x0000007f05057812 */ /* 0x002fe400078ec0ff */
[----:B---3--:R-:W-:-:S03]  /*0090*/  SHF.R.S32.HI R4, RZ, 0x18, R0 ;  /* 0x00000018ff047819 */ /* 0x008fc60000011400 */
[----:B------:R-:W-:Y:S01]  /*00a0*/  IMAD R5, R0, 0x80, R5 ;  /* 0x0000008000057824 */ /* 0x000fe200078e0205 */
[----:B------:R-:W-:-:S04]  /*00b0*/  SGXT R0, R4, 0x1 ;  /* 0x000000010400781a */ /* 0x000fc80000000200 */
[----:B------:R-:W-:Y:S02]  /*00c0*/  ISETP.GE.AND P0, PT, R5, 0x100, PT ;  /* 0x000001000500780c */ /* 0x000fe40003f06270 */
[----:B------:R-:W-:-:S04]  /*00d0*/  LEA.HI R0, R0, R5, RZ, 0x2 ;  /* 0x0000000500007211 */ /* 0x000fc800078f10ff */
[----:B------:R-:W-:-:S05]  /*00e0*/  LOP3.LUT R11, R0, 0xfffffffc, RZ, 0xc0, !PT ;  /* 0xfffffffc000b7812 */ /* 0x000fca00078ec0ff */
[----:B--2---:R-:W-:-:S05]  /*00f0*/  IMAD.WIDE R8, R11, 0x4, R2 ;  /* 0x000000040b087825 */ /* 0x004fca00078e0202 */
[----:B------:R-:W2:Y:S04]  /*0100*/  @!P0 LDG.E.EL R12, desc[UR4][R8.64] ;  /* 0x00000004080c8981 */ /* 0x000ea8000c2e1900 */
[----:B------:R-:W2:Y:S04]  /*0110*/  @!P0 LDG.E.EL R13, desc[UR4][R8.64+0x4] ;  /* 0x00000404080d8981 */ /* 0x000ea8000c2e1900 */
[----:B------:R-:W3:Y:S04]  /*0120*/  @!P0 LDG.E.EL R14, desc[UR4][R8.64+0x8] ;  /* 0x00000804080e8981 */ /* 0x000ee8000c2e1900 */
[----:B------:R1:W5:Y:S01]  /*0130*/  @!P0 LDG.E.EL R15, desc[UR4][R8.64+0xc] ;  /* 0x00000c04080f8981 */ /* 0x000362000c2e1900 */
[----:B------:R-:W-:-:S02]  /*0140*/  IMAD.MOV.U32 R0, RZ, RZ, RZ ;  /* 0x000000ffff007224 */ /* 0x000fc400078e00ff */
[----:B------:R-:W-:Y:S02]  /*0150*/  IMAD.MOV.U32 R4, RZ, RZ, RZ ;  /* 0x000000ffff047224 */ /* 0x000fe400078e00ff */
[----:B----4-:R-:W-:Y:S01]  /*0160*/  IMAD.WIDE R6, R11, 0x4, R6 ;  /* 0x000000040b067825 */ /* 0x010fe200078e0206 */
[----:B------:R-:W-:-:S04]  /*0170*/  CS2R R10, SRZ ;  /* 0x00000000000a7805 */ /* 0x000fc8000001ff00 */
[----:B------:R-:W4:Y:S04]  /*0180*/  @!P0 LDG.E.EL R0, desc[UR4][R6.64] ;  /* 0x0000000406008981 */ /* 0x000f28000c2e1900 */
[----:B------:R-:W4:Y:S01]  /*0190*/  @!P0 LDG.E.EL R4, desc[UR4][R6.64+0x4] ;  /* 0x0000040406048981 */ /* 0x000f22000c2e1900 */
[----:B------:R-:W-:Y:S02]  /*01a0*/  IMAD.MOV.U32 R17, RZ, RZ, RZ ;  /* 0x000000ffff117224 */ /* 0x000fe400078e00ff */
[C---:B-1----:R-:W-:Y:S01]  /*01b0*/  IMAD.WIDE R8, R5.reuse, 0x4, R2 ;  /* 0x0000000405087825 */ /* 0x042fe200078e0202 */
[----:B------:R-:W4:Y:S01]  /*01c0*/  @!P0 LDG.E.EL R10, desc[UR4][R6.64+0x8] ;  /* 0x00000804060a8981 */ /* 0x000f22000c2e1900 */
[----:B------:R-:W1:Y:S03]  /*01d0*/  LDC.64 R2, c[0x0][0x220] ;  /* 0x00008800ff027b82 */ /* 0x000e660000000a00 */
[----:B------:R1:W4:Y:S04]  /*01e0*/  @!P0 LDG.E.EL R11, desc[UR4][R6.64+0xc] ;  /* 0x00000c04060b8981 */ /* 0x000328000c2e1900 */
[----:B------:R-:W4:Y:S01]  /*01f0*/  @!P0 LDG.E R17, desc[UR4][R8.64] ;  /* 0x0000000408118981 */ /* 0x000f22000c1e1900 */
[----:B01----:R-:W-:-:S04]  /*0200*/  IMAD.WIDE R2, R5, 0x4, R2 ;  /* 0x0000000405027825 */ /* 0x003fc800078e0202 */
[----:B--2---:R-:W-:-:S04]  /*0210*/  FADD R13, R13, R12 ;  /* 0x0000000c0d0d7221 */ /* 0x004fc80000000000 */
[----:B---3--:R-:W-:-:S04]  /*0220*/  FADD R14, R13, R14 ;  /* 0x0000000e0d0e7221 */ /* 0x008fc80000000000 */
[----:B-----5:R-:W-:-:S05]  /*0230*/  FADD R14, R14, R15 ;  /* 0x0000000f0e0e7221 */ /* 0x020fca0000000000 */
[C---:B------:R-:W-:Y:S02]  /*0240*/  FSETP.GT.AND P2, PT, |R14|.reuse, 8.50705917302346158658e+37, PT ;  /* 0x7e8000000e00780b */ /* 0x040fe40003f44200 */
[----:B------:R-:W-:Y:S02]  /*0250*/  FSETP.GEU.AND P1, PT, |R14|, 1.175494350822287508e-38, PT ;  /* 0x008000000e00780b */ /* 0x000fe40003f2e200 */
[----:B----4-:R-:W-:Y:S02]  /*0260*/  FSETP.NEU.AND P3, PT, R0, -INF , PT ;  /* 0xff8000000000780b */ /* 0x010fe40003f6d000 */
[----:B------:R-:W-:Y:S02]  /*0270*/  FSETP.NEU.AND P4, PT, R4, -INF , PT ;  /* 0xff8000000400780b */ /* 0x000fe40003f8d000 */
[----:B------:R-:W-:-:S05]  /*0280*/  SEL R0, RZ, 0x1, !P3 ;  /* 0x00000001ff007807 */ /* 0x000fca0005800000 */
[----:B------:R-:W-:Y:S01]  /*0290*/  @P2 FMUL R14, R14, 0.25 ;  /* 0x3e8000000e0e2820 */ /* 0x000fe20000400000 */
[----:B------:R-:W-:Y:S02]  /*02a0*/  SEL R7, RZ, 0x1fffe, !P4 ;  /* 0x0001fffeff077807 */ /* 0x000fe40006000000 */
[----:B------:R-:W-:Y:S01]  /*02b0*/  FSETP.NEU.AND P3, PT, R10, -INF , PT ;  /* 0xff8000000a00780b */ /* 0x000fe20003f6d000 */
[----:B------:R-:W-:Y:S01]  /*02c0*/  @!P1 FMUL R14, R14, 16777216 ;  /* 0x4b8000000e0e9820 */ /* 0x000fe20000400000 */
[----:B------:R-:W-:Y:S01]  /*02d0*/  FSETP.NEU.AND P4, PT, R11, -INF , PT ;  /* 0xff8000000b00780b */ /* 0x000fe20003f8d000 */
[----:B------:R-:W-:Y:S01]  /*02e0*/  IMAD.IADD R4, R0, 0x1, R7 ;  /* 0x0000000100047824 */ /* 0x000fe200078e0207 */
[----:B------:R-:W-:Y:S01]  /*02f0*/  SEL R0, RZ, 0x4, !P3 ;  /* 0x00000004ff007807 */ /* 0x000fe20005800000 */
[----:B------:R-:W-:Y:S01]  /*0300*/  @P2 FMUL R17, R17, 0.25 ;  /* 0x3e80000011112820 */ /* 0x000fe20000400000 */
[----:B------:R-:W-:Y:S01]  /*0310*/  SEL R7, RZ, 0x7fff8, !P4 ;  /* 0x0007fff8ff077807 */ /* 0x000fe20006000000 */
[----:B------:R-:W0:Y:S01]  /*0320*/  MUFU.RCP R14, R14 ;  /* 0x0000000e000e7308 */ /* 0x000e220000001000 */
[----:B------:R-:W-:Y:S01]  /*0330*/  LOP3.LUT R4, R4, 0x3, RZ, 0xc0, !PT ;  /* 0x0000000304047812 */ /* 0x000fe200078ec0ff */
[----:B------:R-:W-:-:S03]  /*0340*/  @!P1 FMUL R17, R17, 16777216 ;  /* 0x4b80000011119820 */ /* 0x000fc60000400000 */
[----:B------:R-:W-:-:S04]  /*0350*/  IADD3 R0, R4, R7, R0 ;  /* 0x0000000704007210 */ /* 0x000fc80007ffe000 */
[----:B------:R-:W-:Y:S01]  /*0360*/  LOP3.LUT P1, RZ, R0, 0xf, RZ, 0xc0, !PT ;  /* 0x0000000f00ff7812 */ /* 0x000fe2000782c0ff */
[----:B0-----:R-:W-:-:S05]  /*0370*/  FMUL R4, R14, R17 ;  /* 0x000000110e047220 */ /* 0x001fca0000400000 */
[----:B------:R-:W-:Y:S01]  /*0380*/  SEL R5, R4, RZ, P1 ;  /* 0x000000ff04057207 */ /* 0x000fe20000800000 */
[----:B------:R-:W-:Y:S06]  /*0390*/  @P0 EXIT ;  /* 0x000000000000094d */ /* 0x000fec0003800000 */
[----:B------:R-:W-:Y:S01]  /*03a0*/  STG.E desc[UR4][R2.64], R5 ;  /* 0x0000000502007986 */ /* 0x000fe2000c101904 */
[----:B------:R-:W-:Y:S05]  /*03b0*/  EXIT ;  /* 0x000000000000794d */ /* 0x000fea0003800000 */
.L_x_0:
[----:B------:R-:W-:-:S00]  /*03c0*/  BRA `(.L_x_0) ;  /* 0xfffffffc00fc7947 */ /* 0x000fc0000383ffff */
[----:B------:R-:W-:-:S00]  /*03d0*/  NOP ;  /* 0x0000000000007918 */ /* 0x000fc00000000000 */
        /* <DEDUP_REMOVED lines=10> */
.L_x_1:


//--------------------- .nv.constant0.triton_poi_fused__safe_softmax_6 --------------------------
	.section	.nv.constant0.triton_poi_fused__safe_softmax_6,"a",@progbits
	.sectionflags	@""
	.align	4
.nv.constant0.triton_poi_fused__safe_softmax_6:
	.zero		556
